//
// Generated by NVIDIA NVVM Compiler
//
// Compiler Build ID: CL-36424714
// Cuda compilation tools, release 13.0, V13.0.88
// Based on NVVM 20.0.0
//

.version 9.0
.target sm_100
.address_size 64

	// .globl	_Z9image_velPfiifffiiS_S_S_S_S_

.visible .entry _Z9image_velPfiifffiiS_S_S_S_S_(
	.param .u64 .ptr .align 1 _Z9image_velPfiifffiiS_S_S_S_S__param_0,
	.param .u32 _Z9image_velPfiifffiiS_S_S_S_S__param_1,
	.param .u32 _Z9image_velPfiifffiiS_S_S_S_S__param_2,
	.param .f32 _Z9image_velPfiifffiiS_S_S_S_S__param_3,
	.param .f32 _Z9image_velPfiifffiiS_S_S_S_S__param_4,
	.param .f32 _Z9image_velPfiifffiiS_S_S_S_S__param_5,
	.param .u32 _Z9image_velPfiifffiiS_S_S_S_S__param_6,
	.param .u32 _Z9image_velPfiifffiiS_S_S_S_S__param_7,
	.param .u64 .ptr .align 1 _Z9image_velPfiifffiiS_S_S_S_S__param_8,
	.param .u64 .ptr .align 1 _Z9image_velPfiifffiiS_S_S_S_S__param_9,
	.param .u64 .ptr .align 1 _Z9image_velPfiifffiiS_S_S_S_S__param_10,
	.param .u64 .ptr .align 1 _Z9image_velPfiifffiiS_S_S_S_S__param_11,
	.param .u64 .ptr .align 1 _Z9image_velPfiifffiiS_S_S_S_S__param_12
)
{
	.reg .pred 	%p<5>;
	.reg .b32 	%r<20>;
	.reg .b32 	%f<10>;
	.reg .b64 	%rd<20>;
	.reg .b64 	%fd<13>;

	ld.param.u64 	%rd1, [_Z9image_velPfiifffiiS_S_S_S_S__param_0];
	ld.param.u32 	%r3, [_Z9image_velPfiifffiiS_S_S_S_S__param_1];
	ld.param.u32 	%r4, [_Z9image_velPfiifffiiS_S_S_S_S__param_2];
	ld.param.f32 	%f1, [_Z9image_velPfiifffiiS_S_S_S_S__param_3];
	ld.param.u32 	%r5, [_Z9image_velPfiifffiiS_S_S_S_S__param_6];
	ld.param.u32 	%r6, [_Z9image_velPfiifffiiS_S_S_S_S__param_7];
	ld.param.u64 	%rd2, [_Z9image_velPfiifffiiS_S_S_S_S__param_8];
	ld.param.u64 	%rd3, [_Z9image_velPfiifffiiS_S_S_S_S__param_9];
	ld.param.u64 	%rd4, [_Z9image_velPfiifffiiS_S_S_S_S__param_10];
	ld.param.u64 	%rd5, [_Z9image_velPfiifffiiS_S_S_S_S__param_11];
	ld.param.u64 	%rd6, [_Z9image_velPfiifffiiS_S_S_S_S__param_12];
	mov.u32 	%r7, %ctaid.x;
	mov.u32 	%r8, %ntid.x;
	mov.u32 	%r9, %tid.x;
	mad.lo.s32 	%r1, %r7, %r8, %r9;
	mov.u32 	%r10, %ctaid.y;
	mov.u32 	%r11, %ntid.y;
	mov.u32 	%r12, %tid.y;
	mad.lo.s32 	%r2, %r10, %r11, %r12;
	add.s32 	%r13, %r6, %r5;
	not.b32 	%r14, %r13;
	add.s32 	%r15, %r3, %r14;
	setp.gt.s32 	%p1, %r1, %r15;
	min.s32 	%r16, %r1, %r2;
	setp.lt.s32 	%p2, %r16, %r5;
	or.pred  	%p3, %p2, %p1;
	@%p3 bra 	$L__BB0_3;
	not.b32 	%r17, %r5;
	add.s32 	%r18, %r4, %r17;
	setp.gt.s32 	%p4, %r2, %r18;
	@%p4 bra 	$L__BB0_3;
	mad.lo.s32 	%r19, %r3, %r2, %r1;
	cvta.to.global.u64 	%rd7, %rd2;
	mul.wide.s32 	%rd8, %r19, 4;
	add.s64 	%rd9, %rd7, %rd8;
	ld.global.f32 	%f2, [%rd9];
	cvt.f64.f32 	%fd1, %f2;
	add.f64 	%fd2, %fd1, %fd1;
	cvta.to.global.u64 	%rd10, %rd3;
	add.s64 	%rd11, %rd10, %rd8;
	ld.global.f32 	%f3, [%rd11];
	cvt.f64.f32 	%fd3, %f3;
	mul.f64 	%fd4, %fd2, %fd3;
	cvta.to.global.u64 	%rd12, %rd4;
	add.s64 	%rd13, %rd12, %rd8;
	ld.global.f32 	%f4, [%rd13];
	cvta.to.global.u64 	%rd14, %rd5;
	add.s64 	%rd15, %rd14, %rd8;
	ld.global.f32 	%f5, [%rd15];
	add.f32 	%f6, %f4, %f5;
	cvt.f64.f32 	%fd5, %f6;
	mul.f64 	%fd6, %fd4, %fd5;
	cvta.to.global.u64 	%rd16, %rd1;
	add.s64 	%rd17, %rd16, %rd8;
	ld.global.f32 	%f7, [%rd17];
	cvt.f64.f32 	%fd7, %f7;
	mul.f64 	%fd8, %fd6, %fd7;
	cvt.f64.f32 	%fd9, %f1;
	mul.f64 	%fd10, %fd8, %fd9;
	cvta.to.global.u64 	%rd18, %rd6;
	add.s64 	%rd19, %rd18, %rd8;
	ld.global.f32 	%f8, [%rd19];
	cvt.f64.f32 	%fd11, %f8;
	sub.f64 	%fd12, %fd11, %fd10;
	cvt.rn.f32.f64 	%f9, %fd12;
	st.global.f32 	[%rd19], %f9;
$L__BB0_3:
	ret;

}


// ===== COMPILED SASS (sm_100) =====

	.target	sm_100

	.elftype	@"ET_EXEC"


//--------------------- .note.nv.tkinfo           --------------------------
	.section	.note.nv.tkinfo,"",@"SHT_NOTE"
	.sectionflags	@"SHF_NOTE_NV_TKINFO"
	.tkinfo
        /*0018*/ 	.word	0x00000002
        /*0030*/ 	.string	""
        /*0030*/ 	.string	"ptxas"
        /*0030*/ 	.string	"Cuda compilation tools, release 13.0, V13.0.88"
        /*0030*/ 	.string	"Build cuda_13.0.r13.0/compiler.36424714_0"
        /*0030*/ 	.string	"-arch sm_100 -m 64 "



//--------------------- .note.nv.cuinfo           --------------------------
	.section	.note.nv.cuinfo,"",@"SHT_NOTE"
	.sectionflags	@"SHF_NOTE_NV_CUINFO"
        /*0018*/ 	.short	0x0002
        /*001a*/ 	.short	0x0064
        /*001c*/ 	.short	0x0082
	.zero		2


//--------------------- .nv.info                  --------------------------
	.section	.nv.info,"",@"SHT_CUDA_INFO"
	.align	4


	//----- nvinfo : EIATTR_REGCOUNT
	.align		4
        /*0000*/ 	.byte	0x04, 0x2f
        /*0002*/ 	.short	(.L_1 - .L_0)
	.align		4
.L_0:
        /*0004*/ 	.word	index@(_Z9image_velPfiifffiiS_S_S_S_S_)
        /*0008*/ 	.word	0x00000017


	//----- nvinfo : EIATTR_FRAME_SIZE
	.align		4
.L_1:
        /*000c*/ 	.byte	0x04, 0x11
        /*000e*/ 	.short	(.L_3 - .L_2)
	.align		4
.L_2:
        /*0010*/ 	.word	index@(_Z9image_velPfiifffiiS_S_S_S_S_)
        /*0014*/ 	.word	0x00000000


	//----- nvinfo : EIATTR_MIN_STACK_SIZE
	.align		4
.L_3:
        /*0018*/ 	.byte	0x04, 0x12
        /*001a*/ 	.short	(.L_5 - .L_4)
	.align		4
.L_4:
        /*001c*/ 	.word	index@(_Z9image_velPfiifffiiS_S_S_S_S_)
        /*0020*/ 	.word	0x00000000
.L_5:


//--------------------- .nv.compat                --------------------------
	.section	.nv.compat,"",@"SHT_CUDA_COMPAT_INFO"
	.align	4
        /*0000*/ 	.byte	0x02, 0x09, 0x00, 0x00, 0x02, 0x02, 0x01, 0x00, 0x02, 0x05, 0x05, 0x00, 0x03, 0x07, 0x01, 0x01
        /*0010*/ 	.byte	0x02, 0x03, 0x00, 0x00, 0x02, 0x06, 0x01, 0x00, 0x04, 0x0b, 0x08, 0x00, 0x01, 0x00, 0x00, 0x00
        /*0020*/ 	.byte	0x00, 0x00, 0x00, 0x00


//--------------------- .nv.info._Z9image_velPfiifffiiS_S_S_S_S_ --------------------------
	.section	.nv.info._Z9image_velPfiifffiiS_S_S_S_S_,"",@"SHT_CUDA_INFO"
	.sectionflags	@""
	.align	4


	//----- nvinfo : EIATTR_CUDA_API_VERSION
	.align		4
        /*0000*/ 	.byte	0x04, 0x37
        /*0002*/ 	.short	(.L_7 - .L_6)
.L_6:
        /*0004*/ 	.word	0x00000082


	//----- nvinfo : EIATTR_KPARAM_INFO
	.align		4
.L_7:
        /*0008*/ 	.byte	0x04, 0x17
        /*000a*/ 	.short	(.L_9 - .L_8)
.L_8:
        /*000c*/ 	.word	0x00000000
        /*0010*/ 	.short	0x000c
        /*0012*/ 	.short	0x0048
        /*0014*/ 	.byte	0x00, 0xf5, 0x21, 0x00


	//----- nvinfo : EIATTR_KPARAM_INFO
	.align		4
.L_9:
        /*0018*/ 	.byte	0x04, 0x17
        /*001a*/ 	.short	(.L_11 - .L_10)
.L_10:
        /*001c*/ 	.word	0x00000000
        /*0020*/ 	.short	0x000b
        /*0022*/ 	.short	0x0040
        /*0024*/ 	.byte	0x00, 0xf5, 0x21, 0x00


	//----- nvinfo : EIATTR_KPARAM_INFO
	.align		4
.L_11:
        /*0028*/ 	.byte	0x04, 0x17
        /*002a*/ 	.short	(.L_13 - .L_12)
.L_12:
        /*002c*/ 	.word	0x00000000
        /*0030*/ 	.short	0x000a
        /*0032*/ 	.short	0x0038
        /*0034*/ 	.byte	0x00, 0xf5, 0x21, 0x00


	//----- nvinfo : EIATTR_KPARAM_INFO
	.align		4
.L_13:
        /*0038*/ 	.byte	0x04, 0x17
        /*003a*/ 	.short	(.L_15 - .L_14)
.L_14:
        /*003c*/ 	.word	0x00000000
        /*0040*/ 	.short	0x0009
        /*0042*/ 	.short	0x0030
        /*0044*/ 	.byte	0x00, 0xf5, 0x21, 0x00


	//----- nvinfo : EIATTR_KPARAM_INFO
	.align		4
.L_15:
        /*0048*/ 	.byte	0x04, 0x17
        /*004a*/ 	.short	(.L_17 - .L_16)
.L_16:
        /*004c*/ 	.word	0x00000000
        /*0050*/ 	.short	0x0008
        /*0052*/ 	.short	0x0028
        /*0054*/ 	.byte	0x00, 0xf5, 0x21, 0x00


	//----- nvinfo : EIATTR_KPARAM_INFO
	.align		4
.L_17:
        /*0058*/ 	.byte	0x04, 0x17
        /*005a*/ 	.short	(.L_19 - .L_18)
.L_18:
        /*005c*/ 	.word	0x00000000
        /*0060*/ 	.short	0x0007
        /*0062*/ 	.short	0x0020
        /*0064*/ 	.byte	0x00, 0xf0, 0x11, 0x00


	//----- nvinfo : EIATTR_KPARAM_INFO
	.align		4
.L_19:
        /*0068*/ 	.byte	0x04, 0x17
        /*006a*/ 	.short	(.L_21 - .L_20)
.L_20:
        /*006c*/ 	.word	0x00000000
        /*0070*/ 	.short	0x0006
        /*0072*/ 	.short	0x001c
        /*0074*/ 	.byte	0x00, 0xf0, 0x11, 0x00


	//----- nvinfo : EIATTR_KPARAM_INFO
	.align		4
.L_21:
        /*0078*/ 	.byte	0x04, 0x17
        /*007a*/ 	.short	(.L_23 - .L_22)
.L_22:
        /*007c*/ 	.word	0x00000000
        /*0080*/ 	.short	0x0005
        /*0082*/ 	.short	0x0018
        /*0084*/ 	.byte	0x00, 0xf0, 0x11, 0x00


	//----- nvinfo : EIATTR_KPARAM_INFO
	.align		4
.L_23:
        /*0088*/ 	.byte	0x04, 0x17
        /*008a*/ 	.short	(.L_25 - .L_24)
.L_24:
        /*008c*/ 	.word	0x00000000
        /*0090*/ 	.short	0x0004
        /*0092*/ 	.short	0x0014
        /*0094*/ 	.byte	0x00, 0xf0, 0x11, 0x00


	//----- nvinfo : EIATTR_KPARAM_INFO
	.align		4
.L_25:
        /*0098*/ 	.byte	0x04, 0x17
        /*009a*/ 	.short	(.L_27 - .L_26)
.L_26:
        /*009c*/ 	.word	0x00000000
        /*00a0*/ 	.short	0x0003
        /*00a2*/ 	.short	0x0010
        /*00a4*/ 	.byte	0x00, 0xf0, 0x11, 0x00


	//----- nvinfo : EIATTR_KPARAM_INFO
	.align		4
.L_27:
        /*00a8*/ 	.byte	0x04, 0x17
        /*00aa*/ 	.short	(.L_29 - .L_28)
.L_28:
        /*00ac*/ 	.word	0x00000000
        /*00b0*/ 	.short	0x0002
        /*00b2*/ 	.short	0x000c
        /*00b4*/ 	.byte	0x00, 0xf0, 0x11, 0x00


	//----- nvinfo : EIATTR_KPARAM_INFO
	.align		4
.L_29:
        /*00b8*/ 	.byte	0x04, 0x17
        /*00ba*/ 	.short	(.L_31 - .L_30)
.L_30:
        /*00bc*/ 	.word	0x00000000
        /*00c0*/ 	.short	0x0001
        /*00c2*/ 	.short	0x0008
        /*00c4*/ 	.byte	0x00, 0xf0, 0x11, 0x00


	//----- nvinfo : EIATTR_KPARAM_INFO
	.align		4
.L_31:
        /*00c8*/ 	.byte	0x04, 0x17
        /*00ca*/ 	.short	(.L_33 - .L_32)
.L_32:
        /*00cc*/ 	.word	0x00000000
        /*00d0*/ 	.short	0x0000
        /*00d2*/ 	.short	0x0000
        /*00d4*/ 	.byte	0x00, 0xf5, 0x21, 0x00


	//----- nvinfo : EIATTR_SPARSE_MMA_MASK
	.align		4
.L_33:
        /*00d8*/ 	.byte	0x03, 0x50
        /*00da*/ 	.short	0x0000


	//----- nvinfo : EIATTR_MAXREG_COUNT
	.align		4
        /*00dc*/ 	.byte	0x03, 0x1b
        /*00de*/ 	.short	0x00ff


	//----- nvinfo : EIATTR_MERCURY_ISA_VERSION
	.align		4
        /*00e0*/ 	.byte	0x03, 0x5f
        /*00e2*/ 	.short	0x0101


	//----- nvinfo : EIATTR_VRC_CTA_INIT_COUNT
	.align		4
        /*00e4*/ 	.byte	0x02, 0x4a
	.zero		1
	.zero		1


	//----- nvinfo : EIATTR_EXIT_INSTR_OFFSETS
	.align		4
        /*00e8*/ 	.byte	0x04, 0x1c
        /*00ea*/ 	.short	(.L_35 - .L_34)


	//   ....[0]....
.L_34:
        /*00ec*/ 	.word	0x00000120


	//   ....[1]....
        /*00f0*/ 	.word	0x00000170


	//   ....[2]....
        /*00f4*/ 	.word	0x000003b0


	//----- nvinfo : EIATTR_CBANK_PARAM_SIZE
	.align		4
.L_35:
        /*00f8*/ 	.byte	0x03, 0x19
        /*00fa*/ 	.short	0x0050


	//----- nvinfo : EIATTR_PARAM_CBANK
	.align		4
        /*00fc*/ 	.byte	0x04, 0x0a
        /*00fe*/ 	.short	(.L_37 - .L_36)
	.align		4
.L_36:
        /*0100*/ 	.word	index@(.nv.constant0._Z9image_velPfiifffiiS_S_S_S_S_)
        /*0104*/ 	.short	0x0380
        /*0106*/ 	.short	0x0050


	//----- nvinfo : EIATTR_SW_WAR
	.align		4
.L_37:
        /*0108*/ 	.byte	0x04, 0x36
        /*010a*/ 	.short	(.L_39 - .L_38)
.L_38:
        /*010c*/ 	.word	0x00000008
.L_39:


//--------------------- .nv.callgraph             --------------------------
	.section	.nv.callgraph,"",@"SHT_CUDA_CALLGRAPH"
	.align	4
	.sectionentsize	8
	.align		4
        /*0000*/ 	.word	0x00000000
	.align		4
        /*0004*/ 	.word	0xffffffff
	.align		4
        /*0008*/ 	.word	0x00000000
	.align		4
        /*000c*/ 	.word	0xfffffffe
	.align		4
        /*0010*/ 	.word	0x00000000
	.align		4
        /*0014*/ 	.word	0xfffffffd
	.align		4
        /*0018*/ 	.word	0x00000000
	.align		4
        /*001c*/ 	.word	0xfffffffc


//--------------------- .text._Z9image_velPfiifffiiS_S_S_S_S_ --------------------------
	.section	.text._Z9image_velPfiifffiiS_S_S_S_S_,"ax",@progbits
	.align	128
        .global         _Z9image_velPfiifffiiS_S_S_S_S_
        .type           _Z9image_velPfiifffiiS_S_S_S_S_,@function
        .size           _Z9image_velPfiifffiiS_S_S_S_S_,(.L_x_1 - _Z9image_velPfiifffiiS_S_S_S_S_)
        .other          _Z9image_velPfiifffiiS_S_S_S_S_,@"STO_CUDA_ENTRY STV_DEFAULT"
_Z9image_velPfiifffiiS_S_S_S_S_:
.text._Z9image_velPfiifffiiS_S_S_S_S_:
[----:B------:R-:W-:Y:S01]  /*0000*/  LDC R1, c[0x0][0x37c] ;  /* 0x0000df00ff017b82 */ /* 0x000fe20000000800 */
[----:B------:R-:W0:Y:S01]  /*0010*/  S2R R3, SR_TID.X ;  /* 0x0000000000037919 */ /* 0x000e220000002100 */
[----:B------:R-:W1:Y:S06]  /*0020*/  LDCU UR4, c[0x0][0x3a0] ;  /* 0x00007400ff0477ac */ /* 0x000e6c0008000800 */
[----:B------:R-:W0:Y:S01]  /*0030*/  S2UR UR5, SR_CTAID.X ;  /* 0x00000000000579c3 */ /* 0x000e220000002500 */
[----:B------:R-:W2:Y:S01]  /*0040*/  S2R R5, SR_TID.Y ;  /* 0x0000000000057919 */ /* 0x000ea20000002200 */
[----:B------:R-:W1:Y:S01]  /*0050*/  LDCU UR7, c[0x0][0x39c] ;  /* 0x00007380ff0777ac */ /* 0x000e620008000800 */
[----:B------:R-:W3:Y:S05]  /*0060*/  LDCU UR8, c[0x0][0x388] ;  /* 0x00007100ff0877ac */ /* 0x000eea0008000800 */
[----:B------:R-:W0:Y:S08]  /*0070*/  LDC R0, c[0x0][0x360] ;  /* 0x0000d800ff007b82 */ /* 0x000e300000000800 */
[----:B------:R-:W2:Y:S01]  /*0080*/  S2UR UR6, SR_CTAID.Y ;  /* 0x00000000000679c3 */ /* 0x000ea20000002600 */
[----:B-1----:R-:W-:-:S07]  /*0090*/  UIADD3 UR4, UPT, UPT, UR4, UR7, URZ ;  /* 0x0000000704047290 */ /* 0x002fce000fffe0ff */
[----:B------:R-:W2:Y:S01]  /*00a0*/  LDC R2, c[0x0][0x364] ;  /* 0x0000d900ff027b82 */ /* 0x000ea20000000800 */
[----:B------:R-:W-:-:S04]  /*00b0*/  ULOP3.LUT UR4, URZ, UR4, URZ, 0x33, !UPT ;  /* 0x00000004ff047292 */ /* 0x000fc8000f8e33ff */
[----:B---3--:R-:W-:Y:S01]  /*00c0*/  UIADD3 UR4, UPT, UPT, UR4, UR8, URZ ;  /* 0x0000000804047290 */ /* 0x008fe2000fffe0ff */
[----:B0-----:R-:W-:-:S05]  /*00d0*/  IMAD R0, R0, UR5, R3 ;  /* 0x0000000500007c24 */ /* 0x001fca000f8e0203 */
[----:B------:R-:W-:Y:S01]  /*00e0*/  ISETP.GT.AND P0, PT, R0, UR4, PT ;  /* 0x0000000400007c0c */ /* 0x000fe2000bf04270 */
[----:B--2---:R-:W-:-:S05]  /*00f0*/  IMAD R3, R2, UR6, R5 ;  /* 0x0000000602037c24 */ /* 0x004fca000f8e0205 */
[----:B------:R-:W-:-:S04]  /*0100*/  VIMNMX R2, PT, PT, R0, R3, PT ;  /* 0x0000000300027248 */ /* 0x000fc80003fe0100 */
[----:B------:R-:W-:-:S13]  /*0110*/  ISETP.LT.OR P0, PT, R2, UR7, P0 ;  /* 0x0000000702007c0c */ /* 0x000fda0008701670 */
[----:B------:R-:W-:Y:S05]  /*0120*/  @P0 EXIT ;  /* 0x000000000000094d */ /* 0x000fea0003800000 */
[----:B------:R-:W0:Y:S01]  /*0130*/  LDCU UR5, c[0x0][0x38c] ;  /* 0x00007180ff0577ac */ /* 0x000e220008000800 */
[----:B------:R-:W-:-:S04]  /*0140*/  ULOP3.LUT UR4, URZ, UR7, URZ, 0x33, !UPT ;  /* 0x00000007ff047292 */ /* 0x000fc8000f8e33ff */
[----:B0-----:R-:W-:-:S06]  /*0150*/  UIADD3 UR4, UPT, UPT, UR4, UR5, URZ ;  /* 0x0000000504047290 */ /* 0x001fcc000fffe0ff */
[----:B------:R-:W-:-:S13]  /*0160*/  ISETP.GT.AND P0, PT, R3, UR4, PT ;  /* 0x0000000403007c0c */ /* 0x000fda000bf04270 */
[----:B------:R-:W-:Y:S05]  /*0170*/  @P0 EXIT ;  /* 0x000000000000094d */ /* 0x000fea0003800000 */
[----:B------:R-:W0:Y:S01]  /*0180*/  LDC.64 R6, c[0x0][0x3a8] ;  /* 0x0000ea00ff067b82 */ /* 0x000e220000000a00 */
[----:B------:R-:W1:Y:S01]  /*0190*/  LDCU.64 UR4, c[0x0][0x358] ;  /* 0x00006b00ff0477ac */ /* 0x000e620008000a00 */
[----:B------:R-:W-:Y:S01]  /*01a0*/  IMAD R11, R3, UR8, R0 ;  /* 0x00000008030b7c24 */ /* 0x000fe2000f8e0200 */
[----:B------:R-:W2:Y:S05]  /*01b0*/  LDCU UR6, c[0x0][0x390] ;  /* 0x00007200ff0677ac */ /* 0x000eaa0008000800 */
[----:B------:R-:W3:Y:S08]  /*01c0*/  LDC.64 R8, c[0x0][0x3b0] ;  /* 0x0000ec00ff087b82 */ /* 0x000ef00000000a00 */
[----:B------:R-:W4:Y:S08]  /*01d0*/  LDC.64 R12, c[0x0][0x3b8] ;  /* 0x0000ee00ff0c7b82 */ /* 0x000f300000000a00 */
[----:B------:R-:W5:Y:S01]  /*01e0*/  LDC.64 R14, c[0x0][0x3c0] ;  /* 0x0000f000ff0e7b82 */ /* 0x000f620000000a00 */
[----:B0-----:R-:W-:-:S05]  /*01f0*/  IMAD.WIDE R6, R11, 0x4, R6 ;  /* 0x000000040b067825 */ /* 0x001fca00078e0206 */
[----:B-1----:R-:W2:Y:S02]  /*0200*/  LDG.E R0, desc[UR4][R6.64] ;  /* 0x0000000406007981 */ /* 0x002ea4000c1e1900 */
[----:B------:R-:W0:Y:S01]  /*0210*/  LDC.64 R2, c[0x0][0x380] ;  /* 0x0000e000ff027b82 */ /* 0x000e220000000a00 */
[----:B---3--:R-:W-:-:S05]  /*0220*/  IMAD.WIDE R8, R11, 0x4, R8 ;  /* 0x000000040b087825 */ /* 0x008fca00078e0208 */
[----:B------:R-:W3:Y:S02]  /*0230*/  LDG.E R18, desc[UR4][R8.64] ;  /* 0x0000000408127981 */ /* 0x000ee4000c1e1900 */
[----:B------:R-:W1:Y:S01]  /*0240*/  LDC.64 R4, c[0x0][0x3c8] ;  /* 0x0000f200ff047b82 */ /* 0x000e620000000a00 */
[----:B----4-:R-:W-:-:S06]  /*0250*/  IMAD.WIDE R12, R11, 0x4, R12 ;  /* 0x000000040b0c7825 */ /* 0x010fcc00078e020c */
[----:B------:R-:W4:Y:S01]  /*0260*/  LDG.E R12, desc[UR4][R12.64] ;  /* 0x000000040c0c7981 */ /* 0x000f22000c1e1900 */
[----:B-----5:R-:W-:-:S06]  /*0270*/  IMAD.WIDE R14, R11, 0x4, R14 ;  /* 0x000000040b0e7825 */ /* 0x020fcc00078e020e */
[----:B------:R-:W4:Y:S01]  /*0280*/  LDG.E R15, desc[UR4][R14.64] ;  /* 0x000000040e0f7981 */ /* 0x000f22000c1e1900 */
[----:B0-----:R-:W-:-:S06]  /*0290*/  IMAD.WIDE R16, R11, 0x4, R2 ;  /* 0x000000040b107825 */ /* 0x001fcc00078e0202 */
[----:B------:R-:W5:Y:S01]  /*02a0*/  LDG.E R16, desc[UR4][R16.64] ;  /* 0x0000000410107981 */ /* 0x000f62000c1e1900 */
[----:B-1----:R-:W-:-:S05]  /*02b0*/  IMAD.WIDE R2, R11, 0x4, R4 ;  /* 0x000000040b027825 */ /* 0x002fca00078e0204 */
[----:B------:R-:W5:Y:S01]  /*02c0*/  LDG.E R20, desc[UR4][R2.64] ;  /* 0x0000000402147981 */ /* 0x000f62000c1e1900 */
[----:B--2---:R-:W-:Y:S08]  /*02d0*/  F2F.F64.F32 R4, UR6 ;  /* 0x0000000600047d10 */ /* 0x004ff00008201800 */
[----:B------:R-:W0:Y:S08]  /*02e0*/  F2F.F64.F32 R6, R0 ;  /* 0x0000000000067310 */ /* 0x000e300000201800 */
[----:B---3--:R-:W1:Y:S01]  /*02f0*/  F2F.F64.F32 R10, R18 ;  /* 0x00000012000a7310 */ /* 0x008e620000201800 */
[----:B0-----:R-:W-:Y:S01]  /*0300*/  DADD R6, R6, R6 ;  /* 0x0000000006067229 */ /* 0x001fe20000000006 */
[----:B----4-:R-:W-:-:S06]  /*0310*/  FADD R19, R12, R15 ;  /* 0x0000000f0c137221 */ /* 0x010fcc0000000000 */
[----:B------:R-:W0:Y:S01]  /*0320*/  F2F.F64.F32 R8, R19 ;  /* 0x0000001300087310 */ /* 0x000e220000201800 */
[----:B-1----:R-:W-:-:S07]  /*0330*/  DMUL R6, R6, R10 ;  /* 0x0000000a06067228 */ /* 0x002fce0000000000 */
[----:B-----5:R-:W1:Y:S01]  /*0340*/  F2F.F64.F32 R10, R16 ;  /* 0x00000010000a7310 */ /* 0x020e620000201800 */
[----:B0-----:R-:W-:-:S07]  /*0350*/  DMUL R6, R6, R8 ;  /* 0x0000000806067228 */ /* 0x001fce0000000000 */
[----:B------:R-:W0:Y:S01]  /*0360*/  F2F.F64.F32 R8, R20 ;  /* 0x0000001400087310 */ /* 0x000e220000201800 */
[----:B-1----:R-:W-:-:S08]  /*0370*/  DMUL R6, R6, R10 ;  /* 0x0000000a06067228 */ /* 0x002fd00000000000 */
[----:B0-----:R-:W-:-:S10]  /*0380*/  DFMA R4, -R6, R4, R8 ;  /* 0x000000040604722b */ /* 0x001fd40000000108 */
[----:B------:R-:W0:Y:S02]  /*0390*/  F2F.F32.F64 R5, R4 ;  /* 0x0000000400057310 */ /* 0x000e240000301000 */
[----:B0-----:R-:W-:Y:S01]  /*03a0*/  STG.E desc[UR4][R2.64], R5 ;  /* 0x0000000502007986 */ /* 0x001fe2000c101904 */
[----:B------:R-:W-:Y:S05]  /*03b0*/  EXIT ;  /* 0x000000000000794d */ /* 0x000fea0003800000 */
.L_x_0:
[----:B------:R-:W-:-:S00]  /*03c0*/  BRA `(.L_x_0) ;  /* 0xfffffffc00fc7947 */ /* 0x000fc0000383ffff */
[----:B------:R-:W-:-:S00]  /*03d0*/  NOP ;  /* 0x0000000000007918 */ /* 0x000fc00000000000 */
        /* <DEDUP_REMOVED lines=10> */
.L_x_1:


//--------------------- .nv.shared.reserved.0     --------------------------
	.section	.nv.shared.reserved.0,"aw",@nobits
	.weak		__nv_reservedSMEM_offset_0_alias
	.size		__nv_reservedSMEM_offset_0_alias, 0, 64
	.other		__nv_reservedSMEM_offset_0_alias,@"STO_CUDA_RESERVED_SHARED STV_DEFAULT"
__nv_reservedSMEM_offset_0_alias:
	.zero		0
	.zero		64


//--------------------- .nv.constant0._Z9image_velPfiifffiiS_S_S_S_S_ --------------------------
	.section	.nv.constant0._Z9image_velPfiifffiiS_S_S_S_S_,"a",@progbits
	.sectionflags	@""
	.align	4
.nv.constant0._Z9image_velPfiifffiiS_S_S_S_S_:
	.zero		976


//--------------------- SYMBOLS --------------------------

	.type		.nv.reservedSmem.offset0,@object
	.size		.nv.reservedSmem.offset0,0x4
